	.headerflags	@"EF_CUDA_TEXMODE_UNIFIED EF_CUDA_64BIT_ADDRESS EF_CUDA_ACCELERATORS EF_CUDA_SM90 EF_CUDA_VIRTUAL_SM(EF_CUDA_SM90)"
	.elftype	@"ET_EXEC"


//--------------------- .nv.info                  --------------------------
	.section	.nv.info,"",@"SHT_CUDA_INFO"
	.align	4


	//----- nvinfo : EIATTR_REGCOUNT
	.align		4
        /*0000*/ 	.byte	0x04, 0x2f
        /*0002*/ 	.short	(.L_1 - .L_0)
	.align		4
.L_0:
        /*0004*/ 	.word	index@(triton_poi_fused_convolution_leaky_relu_1)
        /*0008*/ 	.word	0x0000000c


	//----- nvinfo : EIATTR_MIN_STACK_SIZE
	.align		4
.L_1:
        /*000c*/ 	.byte	0x04, 0x12
        /*000e*/ 	.short	(.L_3 - .L_2)
	.align		4
.L_2:
        /*0010*/ 	.word	index@(triton_poi_fused_convolution_leaky_relu_1)
        /*0014*/ 	.word	0x00000000


	//----- nvinfo : EIATTR_FRAME_SIZE
	.align		4
.L_3:
        /*0018*/ 	.byte	0x04, 0x11
        /*001a*/ 	.short	(.L_5 - .L_4)
	.align		4
.L_4:
        /*001c*/ 	.word	index@(triton_poi_fused_convolution_leaky_relu_1)
        /*0020*/ 	.word	0x00000000


	//----- nvinfo : EIATTR_MIN_STACK_SIZE
	.align		4
.L_5:
        /*0024*/ 	.byte	0x04, 0x12
        /*0026*/ 	.short	(.L_7 - .L_6)
	.align		4
.L_6:
        /*0028*/ 	.word	index@(triton_poi_fused_convolution_leaky_relu_1)
        /*002c*/ 	.word	0x00000000
.L_7:


//--------------------- .nv.info.triton_poi_fused_convolution_leaky_relu_1 --------------------------
	.section	.nv.info.triton_poi_fused_convolution_leaky_relu_1,"",@"SHT_CUDA_INFO"
	.sectionflags	@""
	.align	4


	//----- nvinfo : EIATTR_CUDA_API_VERSION
	.align		4
        /*0000*/ 	.byte	0x04, 0x37
        /*0002*/ 	.short	(.L_9 - .L_8)
.L_8:
        /*0004*/ 	.word	0x0000007c


	//----- nvinfo : EIATTR_KPARAM_INFO
	.align		4
.L_9:
        /*0008*/ 	.byte	0x04, 0x17
        /*000a*/ 	.short	(.L_11 - .L_10)
.L_10:
        /*000c*/ 	.word	0x00000000
        /*0010*/ 	.short	0x0002
        /*0012*/ 	.short	0x0010
        /*0014*/ 	.byte	0x00, 0xf0, 0x11, 0x00


	//----- nvinfo : EIATTR_KPARAM_INFO
	.align		4
.L_11:
        /*0018*/ 	.byte	0x04, 0x17
        /*001a*/ 	.short	(.L_13 - .L_12)
.L_12:
        /*001c*/ 	.word	0x00000000
        /*0020*/ 	.short	0x0001
        /*0022*/ 	.short	0x0008
        /*0024*/ 	.byte	0x00, 0xf4, 0x21, 0x00


	//----- nvinfo : EIATTR_KPARAM_INFO
	.align		4
.L_13:
        /*0028*/ 	.byte	0x04, 0x17
        /*002a*/ 	.short	(.L_15 - .L_14)
.L_14:
        /*002c*/ 	.word	0x00000000
        /*0030*/ 	.short	0x0000
        /*0032*/ 	.short	0x0000
        /*0034*/ 	.byte	0x00, 0xf4, 0x21, 0x00


	//----- nvinfo : EIATTR_SPARSE_MMA_MASK
	.align		4
.L_15:
        /*0038*/ 	.byte	0x03, 0x50
        /*003a*/ 	.short	0x0000


	//----- nvinfo : EIATTR_MAXREG_COUNT
	.align		4
        /*003c*/ 	.byte	0x03, 0x1b
        /*003e*/ 	.short	0x00ff


	//----- nvinfo : EIATTR_EXIT_INSTR_OFFSETS
	.align		4
        /*0040*/ 	.byte	0x04, 0x1c
        /*0042*/ 	.short	(.L_17 - .L_16)


	//   ....[0]....
.L_16:
        /*0044*/ 	.word	0x000001b0


	//----- nvinfo : EIATTR_REQNTID
	.align		4
.L_17:
        /*0048*/ 	.byte	0x04, 0x10
        /*004a*/ 	.short	(.L_19 - .L_18)
.L_18:
        /*004c*/ 	.word	0x00000100
        /*0050*/ 	.word	0x00000001
        /*0054*/ 	.word	0x00000001


	//----- nvinfo : EIATTR_CBANK_PARAM_SIZE
	.align		4
.L_19:
        /*0058*/ 	.byte	0x03, 0x19
        /*005a*/ 	.short	0x0014


	//----- nvinfo : EIATTR_PARAM_CBANK
	.align		4
        /*005c*/ 	.byte	0x04, 0x0a
        /*005e*/ 	.short	(.L_21 - .L_20)
	.align		4
.L_20:
        /*0060*/ 	.word	index@(.nv.constant0.triton_poi_fused_convolution_leaky_relu_1)
        /*0064*/ 	.short	0x0210
        /*0066*/ 	.short	0x0014


	//----- nvinfo : EIATTR_SW_WAR
	.align		4
.L_21:
        /*0068*/ 	.byte	0x04, 0x36
        /*006a*/ 	.short	(.L_23 - .L_22)
.L_22:
        /*006c*/ 	.word	0x00000008
.L_23:


//--------------------- .nv.callgraph             --------------------------
	.section	.nv.callgraph,"",@"SHT_CUDA_CALLGRAPH"
	.align	4
	.sectionentsize	8
	.align		4
        /*0000*/ 	.word	0x00000000
	.align		4
        /*0004*/ 	.word	0xffffffff
	.align		4
        /*0008*/ 	.word	0x00000000
	.align		4
        /*000c*/ 	.word	0xfffffffe
	.align		4
        /*0010*/ 	.word	0x00000000
	.align		4
        /*0014*/ 	.word	0xfffffffd
	.align		4
        /*0018*/ 	.word	0x00000000
	.align		4
        /*001c*/ 	.word	0xfffffffc


//--------------------- .text.triton_poi_fused_convolution_leaky_relu_1 --------------------------
	.section	.text.triton_poi_fused_convolution_leaky_relu_1,"ax",@progbits
	.align	128
        .global         triton_poi_fused_convolution_leaky_relu_1
        .type           triton_poi_fused_convolution_leaky_relu_1,@function
        .size           triton_poi_fused_convolution_leaky_relu_1,(.L_x_1 - triton_poi_fused_convolution_leaky_relu_1)
        .other          triton_poi_fused_convolution_leaky_relu_1,@"STO_CUDA_ENTRY STV_DEFAULT"
triton_poi_fused_convolution_leaky_relu_1:
.text.triton_poi_fused_convolution_leaky_relu_1:
[----:B------:R-:W-:Y:S01]  /*0000*/  LDC R1, c[0x0][0x28] ;  /* 0x00000a00ff017b82 */ /* 0x000fe20000000800 */
[----:B------:R-:W1:Y:S07]  /*0010*/  S2R R0, SR_TID.X ;  /* 0x0000000000007919 */ /* 0x000e6e0000002100 */
[----:B------:R-:W2:Y:S01]  /*0020*/  LDC.64 R4, c[0x0][0x218] ;  /* 0x00008600ff047b82 */ /* 0x000ea20000000a00 */
[----:B------:R-:W-:Y:S01]  /*0030*/  ULDC.64 UR4, c[0x0][0x208] ;  /* 0x0000820000047ab9 */ /* 0x000fe20000000a00 */
[----:B------:R-:W3:Y:S06]  /*0040*/  S2R R7, SR_CTAID.X ;  /* 0x0000000000077919 */ /* 0x000eec0000002500 */
[----:B------:R-:W4:Y:S01]  /*0050*/  LDC.64 R2, c[0x0][0x210] ;  /* 0x00008400ff027b82 */ /* 0x000f220000000a00 */
[----:B-1----:R-:W-:Y:S01]  /*0060*/  IMAD.SHL.U32 R0, R0, 0x2, RZ ;  /* 0x0000000200007824 */ /* 0x002fe200078e00ff */
[----:B---3--:R-:W-:-:S04]  /*0070*/  SHF.R.S32.HI R6, RZ, 0x16, R7 ;  /* 0x00000016ff067819 */ /* 0x008fc80000011407 */
[----:B------:R-:W-:Y:S02]  /*0080*/  LOP3.LUT R0, R0, 0x1fe, RZ, 0xc0, !PT ;  /* 0x000001fe00007812 */ /* 0x000fe400078ec0ff */
[----:B------:R-:W-:-:S03]  /*0090*/  SGXT R6, R6, 0x1 ;  /* 0x000000010606781a */ /* 0x000fc60000000200 */
[----:B------:R-:W-:-:S04]  /*00a0*/  IMAD R7, R7, 0x200, R0 ;  /* 0x0000020007077824 */ /* 0x000fc800078e0200 */
[----:B----4-:R-:W-:Y:S01]  /*00b0*/  IMAD.WIDE R2, R7, 0x4, R2 ;  /* 0x0000000407027825 */ /* 0x010fe200078e0202 */
[----:B------:R-:W-:-:S04]  /*00c0*/  LEA.HI R6, R6, R7, RZ, 0xe ;  /* 0x0000000706067211 */ /* 0x000fc800078f70ff */
[----:B------:R-:W-:-:S04]  /*00d0*/  SHF.R.S32.HI R6, RZ, 0xe, R6 ;  /* 0x0000000eff067819 */ /* 0x000fc80000011406 */
[----:B------:R-:W-:-:S04]  /*00e0*/  LEA.HI R0, R6, R6, RZ, 0x6 ;  /* 0x0000000606007211 */ /* 0x000fc800078f30ff */
[----:B------:R-:W-:-:S05]  /*00f0*/  LOP3.LUT R9, R0, 0xffffffc0, RZ, 0xc0, !PT ;  /* 0xffffffc000097812 */ /* 0x000fca00078ec0ff */
[----:B------:R-:W-:Y:S02]  /*0100*/  IMAD.IADD R9, R6, 0x1, -R9 ;  /* 0x0000000106097824 */ /* 0x000fe400078e0a09 */
[----:B------:R-:W3:Y:S02]  /*0110*/  LDG.E.64 R6, desc[UR4][R2.64] ;  /* 0x0000000402067981 */ /* 0x000ee4000c1e1b00 */
[----:B--2---:R-:W-:-:S06]  /*0120*/  IMAD.WIDE R4, R9, 0x4, R4 ;  /* 0x0000000409047825 */ /* 0x004fcc00078e0204 */
[----:B------:R-:W3:Y:S02]  /*0130*/  LDG.E.EL R4, desc[UR4][R4.64] ;  /* 0x0000000404047981 */ /* 0x000ee4000c2e1900 */
[CC--:B---3--:R-:W-:Y:S02]  /*0140*/  FSETP.GT.AND P0, PT, R6.reuse, -R4.reuse, PT ;  /* 0x800000040600720b */ /* 0x0c8fe40003f04000 */
[C---:B------:R-:W-:Y:S01]  /*0150*/  FSETP.GT.AND P1, PT, R7.reuse, -R4, PT ;  /* 0x800000040700720b */ /* 0x040fe20003f24000 */
[--C-:B------:R-:W-:Y:S01]  /*0160*/  FADD R6, R6, R4.reuse ;  /* 0x0000000406067221 */ /* 0x100fe20000000000 */
[----:B------:R-:W-:-:S09]  /*0170*/  FADD R7, R7, R4 ;  /* 0x0000000407077221 */ /* 0x000fd20000000000 */
[----:B------:R-:W-:Y:S02]  /*0180*/  @!P0 FMUL R6, R6, 0.20000000298023223877 ;  /* 0x3e4ccccd06068820 */ /* 0x000fe40000400000 */
[----:B------:R-:W-:-:S05]  /*0190*/  @!P1 FMUL R7, R7, 0.20000000298023223877 ;  /* 0x3e4ccccd07079820 */ /* 0x000fca0000400000 */
[----:B------:R-:W-:Y:S01]  /*01a0*/  STG.E.64 desc[UR4][R2.64], R6 ;  /* 0x0000000602007986 */ /* 0x000fe2000c101b04 */
[----:B------:R-:W-:Y:S05]  /*01b0*/  EXIT ;  /* 0x000000000000794d */ /* 0x000fea0003800000 */
.L_x_0:
[----:B------:R-:W-:-:S00]  /*01c0*/  BRA `(.L_x_0) ;  /* 0xfffffffc00fc7947 */ /* 0x000fc0000383ffff */
[----:B------:R-:W-:-:S00]  /*01d0*/  NOP ;  /* 0x0000000000007918 */ /* 0x000fc00000000000 */
        /* <DEDUP_REMOVED lines=10> */
.L_x_1:


//--------------------- .nv.constant0.triton_poi_fused_convolution_leaky_relu_1 --------------------------
	.section	.nv.constant0.triton_poi_fused_convolution_leaky_relu_1,"a",@progbits
	.sectionflags	@""
	.align	4
.nv.constant0.triton_poi_fused_convolution_leaky_relu_1:
	.zero		548
